//
// Generated by NVIDIA NVVM Compiler
//
// Compiler Build ID: CL-36424714
// Cuda compilation tools, release 13.0, V13.0.88
// Based on NVVM 20.0.0
//

.version 9.0
.target sm_100
.address_size 64

	// .globl	_Z12helloFromGPUv
.extern .func  (.param .b32 func_retval0) vprintf
(
	.param .b64 vprintf_param_0,
	.param .b64 vprintf_param_1
)
;
.global .align 1 .b8 $str[38] = {72, 101, 108, 108, 111, 44, 32, 87, 111, 114, 108, 100, 32, 102, 114, 111, 109, 32, 71, 80, 85, 33, 32, 84, 104, 114, 101, 97, 100, 32, 73, 68, 58, 32, 37, 100, 10};

.visible .entry _Z12helloFromGPUv()
{
	.local .align 8 .b8 	__local_depot0[8];
	.reg .b64 	%SP;
	.reg .b64 	%SPL;
	.reg .b32 	%r<7>;
	.reg .b64 	%rd<5>;

	mov.u64 	%SPL, __local_depot0;
	cvta.local.u64 	%SP, %SPL;
	add.u64 	%rd1, %SP, 0;
	add.u64 	%rd2, %SPL, 0;
	mov.u32 	%r1, %tid.x;
	mov.u32 	%r2, %ctaid.x;
	mov.u32 	%r3, %ntid.x;
	mad.lo.s32 	%r4, %r2, %r3, %r1;
	st.local.u32 	[%rd2], %r4;
	mov.u64 	%rd3, $str;
	cvta.global.u64 	%rd4, %rd3;
	{ // callseq 0, 0
	.param .b64 param0;
	st.param.b64 	[param0], %rd4;
	.param .b64 param1;
	st.param.b64 	[param1], %rd1;
	.param .b32 retval0;
	call.uni (retval0), 
	vprintf, 
	(
	param0, 
	param1
	);
	ld.param.b32 	%r5, [retval0];
	} // callseq 0
	ret;

}


// ===== COMPILED SASS (sm_100) =====

	.target	sm_100

	.elftype	@"ET_EXEC"


//--------------------- .note.nv.tkinfo           --------------------------
	.section	.note.nv.tkinfo,"",@"SHT_NOTE"
	.sectionflags	@"SHF_NOTE_NV_TKINFO"
	.tkinfo
        /*0018*/ 	.word	0x00000002
        /*0030*/ 	.string	""
        /*0030*/ 	.string	"ptxas"
        /*0030*/ 	.string	"Cuda compilation tools, release 13.0, V13.0.88"
        /*0030*/ 	.string	"Build cuda_13.0.r13.0/compiler.36424714_0"
        /*0030*/ 	.string	"-arch sm_100 -m 64 "



//--------------------- .note.nv.cuinfo           --------------------------
	.section	.note.nv.cuinfo,"",@"SHT_NOTE"
	.sectionflags	@"SHF_NOTE_NV_CUINFO"
        /*0018*/ 	.short	0x0002
        /*001a*/ 	.short	0x0064
        /*001c*/ 	.short	0x0082
	.zero		2


//--------------------- .nv.info                  --------------------------
	.section	.nv.info,"",@"SHT_CUDA_INFO"
	.align	4


	//----- nvinfo : EIATTR_REGCOUNT
	.align		4
        /*0000*/ 	.byte	0x04, 0x2f
        /*0002*/ 	.short	(.L_2 - .L_1)
	.align		4
.L_1:
        /*0004*/ 	.word	index@(_Z12helloFromGPUv)
        /*0008*/ 	.word	0x00000018


	//----- nvinfo : EIATTR_FRAME_SIZE
	.align		4
.L_2:
        /*000c*/ 	.byte	0x04, 0x11
        /*000e*/ 	.short	(.L_4 - .L_3)
	.align		4
.L_3:
        /*0010*/ 	.word	index@(_Z12helloFromGPUv)
        /*0014*/ 	.word	0x00000008


	//----- nvinfo : EIATTR_MIN_STACK_SIZE
	.align		4
.L_4:
        /*0018*/ 	.byte	0x04, 0x12
        /*001a*/ 	.short	(.L_6 - .L_5)
	.align		4
.L_5:
        /*001c*/ 	.word	index@(_Z12helloFromGPUv)
        /*0020*/ 	.word	0x00000008
.L_6:


//--------------------- .nv.compat                --------------------------
	.section	.nv.compat,"",@"SHT_CUDA_COMPAT_INFO"
	.align	4
        /*0000*/ 	.byte	0x02, 0x09, 0x00, 0x00, 0x02, 0x02, 0x01, 0x00, 0x02, 0x05, 0x05, 0x00, 0x03, 0x07, 0x01, 0x01
        /*0010*/ 	.byte	0x02, 0x03, 0x00, 0x00, 0x02, 0x06, 0x01, 0x00, 0x04, 0x0b, 0x08, 0x00, 0x09, 0x00, 0x00, 0x00
        /*0020*/ 	.byte	0x00, 0x00, 0x00, 0x00


//--------------------- .nv.info._Z12helloFromGPUv --------------------------
	.section	.nv.info._Z12helloFromGPUv,"",@"SHT_CUDA_INFO"
	.sectionflags	@""
	.align	4


	//----- nvinfo : EIATTR_CUDA_API_VERSION
	.align		4
        /*0000*/ 	.byte	0x04, 0x37
        /*0002*/ 	.short	(.L_8 - .L_7)
.L_7:
        /*0004*/ 	.word	0x00000082


	//----- nvinfo : EIATTR_SPARSE_MMA_MASK
	.align		4
.L_8:
        /*0008*/ 	.byte	0x03, 0x50
        /*000a*/ 	.short	0x0000


	//----- nvinfo : EIATTR_MAXREG_COUNT
	.align		4
        /*000c*/ 	.byte	0x03, 0x1b
        /*000e*/ 	.short	0x00ff


	//----- nvinfo : EIATTR_EXTERNS
	.align		4
        /*0010*/ 	.byte	0x04, 0x0f
        /*0012*/ 	.short	(.L_10 - .L_9)


	//   ....[0]....
	.align		4
.L_9:
        /*0014*/ 	.word	index@(vprintf)


	//----- nvinfo : EIATTR_MERCURY_ISA_VERSION
	.align		4
.L_10:
        /*0018*/ 	.byte	0x03, 0x5f
        /*001a*/ 	.short	0x0101


	//----- nvinfo : EIATTR_VRC_CTA_INIT_COUNT
	.align		4
        /*001c*/ 	.byte	0x02, 0x4a
	.zero		1
	.zero		1


	//----- nvinfo : EIATTR_SYSCALL_OFFSETS
	.align		4
        /*0020*/ 	.byte	0x04, 0x46
        /*0022*/ 	.short	(.L_12 - .L_11)


	//   ....[0]....
.L_11:
        /*0024*/ 	.word	0x00000110


	//----- nvinfo : EIATTR_EXIT_INSTR_OFFSETS
	.align		4
.L_12:
        /*0028*/ 	.byte	0x04, 0x1c
        /*002a*/ 	.short	(.L_14 - .L_13)


	//   ....[0]....
.L_13:
        /*002c*/ 	.word	0x00000120


	//----- nvinfo : EIATTR_SW_WAR
	.align		4
.L_14:
        /*0030*/ 	.byte	0x04, 0x36
        /*0032*/ 	.short	(.L_16 - .L_15)
.L_15:
        /*0034*/ 	.word	0x00000008
.L_16:


//--------------------- .nv.callgraph             --------------------------
	.section	.nv.callgraph,"",@"SHT_CUDA_CALLGRAPH"
	.align	4
	.sectionentsize	8
	.align		4
        /*0000*/ 	.word	0x00000000
	.align		4
        /*0004*/ 	.word	0xffffffff
	.align		4
        /*0008*/ 	.word	index@(_Z12helloFromGPUv)
	.align		4
        /*000c*/ 	.word	index@(vprintf)
	.align		4
        /*0010*/ 	.word	0x00000000
	.align		4
        /*0014*/ 	.word	0xfffffffe
	.align		4
        /*0018*/ 	.word	0x00000000
	.align		4
        /*001c*/ 	.word	0xfffffffd
	.align		4
        /*0020*/ 	.word	0x00000000
	.align		4
        /*0024*/ 	.word	0xfffffffc


//--------------------- .nv.constant4             --------------------------
	.section	.nv.constant4,"a",@progbits
	.align	8
	.align		8
.nv.constant4:
        /*0000*/ 	.dword	vprintf
	.align		8
        /*0008*/ 	.dword	$str


//--------------------- .text._Z12helloFromGPUv   --------------------------
	.section	.text._Z12helloFromGPUv,"ax",@progbits
	.align	128
        .global         _Z12helloFromGPUv
        .type           _Z12helloFromGPUv,@function
        .size           _Z12helloFromGPUv,(.L_x_2 - _Z12helloFromGPUv)
        .other          _Z12helloFromGPUv,@"STO_CUDA_ENTRY STV_DEFAULT"
_Z12helloFromGPUv:
.text._Z12helloFromGPUv:
[----:B------:R-:W0:Y:S01]  /*0000*/  LDC R1, c[0x0][0x37c] ;  /* 0x0000df00ff017b82 */ /* 0x000e220000000800 */
[----:B------:R-:W1:Y:S01]  /*0010*/  S2R R0, SR_TID.X ;  /* 0x0000000000007919 */ /* 0x000e620000002100 */
[----:B------:R-:W2:Y:S06]  /*0020*/  LDCU UR5, c[0x0][0x2fc] ;  /* 0x00005f80ff0577ac */ /* 0x000eac0008000800 */
[----:B------:R-:W1:Y:S01]  /*0030*/  S2UR UR6, SR_CTAID.X ;  /* 0x00000000000679c3 */ /* 0x000e620000002500 */
[----:B------:R-:W-:Y:S01]  /*0040*/  MOV R2, 0x0 ;  /* 0x0000000000027802 */ /* 0x000fe20000000f00 */
[----:B0-----:R-:W-:Y:S01]  /*0050*/  VIADD R1, R1, 0xfffffff8 ;  /* 0xfffffff801017836 */ /* 0x001fe20000000000 */
[----:B------:R-:W0:Y:S05]  /*0060*/  LDCU UR4, c[0x0][0x2f8] ;  /* 0x00005f00ff0477ac */ /* 0x000e2a0008000800 */
[----:B------:R-:W1:Y:S01]  /*0070*/  LDC R3, c[0x0][0x360] ;  /* 0x0000d800ff037b82 */ /* 0x000e620000000800 */
[----:B0-----:R-:W-:-:S05]  /*0080*/  IADD3 R6, P0, PT, R1, UR4, RZ ;  /* 0x0000000401067c10 */ /* 0x001fca000ff1e0ff */
[----:B--2---:R-:W-:Y:S02]  /*0090*/  IMAD.X R7, RZ, RZ, UR5, P0 ;  /* 0x00000005ff077e24 */ /* 0x004fe400080e06ff */
[----:B-1----:R-:W-:Y:S01]  /*00a0*/  IMAD R0, R3, UR6, R0 ;  /* 0x0000000603007c24 */ /* 0x002fe2000f8e0200 */
[----:B------:R-:W0:Y:S01]  /*00b0*/  LDCU.64 UR6, c[0x4][0x8] ;  /* 0x01000100ff0677ac */ /* 0x000e220008000a00 */
[----:B------:R-:W1:Y:S03]  /*00c0*/  LDC.64 R2, c[0x4][R2] ;  /* 0x0100000002027b82 */ /* 0x000e660000000a00 */
[----:B------:R2:W-:Y:S01]  /*00d0*/  STL [R1], R0 ;  /* 0x0000000001007387 */ /* 0x0005e20000100800 */
[----:B0-----:R-:W-:Y:S01]  /*00e0*/  IMAD.U32 R4, RZ, RZ, UR6 ;  /* 0x00000006ff047e24 */ /* 0x001fe2000f8e00ff */
[----:B--2---:R-:W-:-:S07]  /*00f0*/  MOV R5, UR7 ;  /* 0x0000000700057c02 */ /* 0x004fce0008000f00 */
[----:B------:R-:W-:-:S07]  /*0100*/  LEPC R20, `(.L_x_0) ;  /* 0x000000001014794e */ /* 0x000fce0000000000 */
[----:B-1----:R-:W-:Y:S05]  /*0110*/  CALL.ABS.NOINC R2 ;  /* 0x0000000002007343 */ /* 0x002fea0003c00000 */
.L_x_0:
[----:B------:R-:W-:Y:S05]  /*0120*/  EXIT ;  /* 0x000000000000794d */ /* 0x000fea0003800000 */
.L_x_1:
[----:B------:R-:W-:-:S00]  /*0130*/  BRA `(.L_x_1) ;  /* 0xfffffffc00fc7947 */ /* 0x000fc0000383ffff */
[----:B------:R-:W-:-:S00]  /*0140*/  NOP ;  /* 0x0000000000007918 */ /* 0x000fc00000000000 */
        /* <DEDUP_REMOVED lines=11> */
.L_x_2:


//--------------------- .nv.global.init           --------------------------
	.section	.nv.global.init,"aw",@progbits
.nv.global.init:
	.type		$str,@object
	.size		$str,(.L_0 - $str)
$str:
        /*0000*/ 	.byte	0x48, 0x65, 0x6c, 0x6c, 0x6f, 0x2c, 0x20, 0x57, 0x6f, 0x72, 0x6c, 0x64, 0x20, 0x66, 0x72, 0x6f
        /*0010*/ 	.byte	0x6d, 0x20, 0x47, 0x50, 0x55, 0x21, 0x20, 0x54, 0x68, 0x72, 0x65, 0x61, 0x64, 0x20, 0x49, 0x44
        /*0020*/ 	.byte	0x3a, 0x20, 0x25, 0x64, 0x0a, 0x00
.L_0:


//--------------------- .nv.shared.reserved.0     --------------------------
	.section	.nv.shared.reserved.0,"aw",@nobits
	.weak		__nv_reservedSMEM_offset_0_alias
	.size		__nv_reservedSMEM_offset_0_alias, 0, 64
	.other		__nv_reservedSMEM_offset_0_alias,@"STO_CUDA_RESERVED_SHARED STV_DEFAULT"
__nv_reservedSMEM_offset_0_alias:
	.zero		0
	.zero		64


//--------------------- .nv.constant0._Z12helloFromGPUv --------------------------
	.section	.nv.constant0._Z12helloFromGPUv,"a",@progbits
	.sectionflags	@""
	.align	4
.nv.constant0._Z12helloFromGPUv:
	.zero		896


//--------------------- SYMBOLS --------------------------

	.type		.nv.reservedSmem.offset0,@object
	.size		.nv.reservedSmem.offset0,0x4
	.type		vprintf,@function
